//
// Generated by NVIDIA NVVM Compiler
//
// Compiler Build ID: CL-36424714
// Cuda compilation tools, release 13.0, V13.0.88
// Based on NVVM 20.0.0
//

.version 9.0
.target sm_100
.address_size 64

	// .globl	_Z3addPKfS0_Pfm
.extern .func  (.param .b32 func_retval0) vprintf
(
	.param .b64 vprintf_param_0,
	.param .b64 vprintf_param_1
)
;
.global .align 1 .b8 $str[33] = {40, 37, 100, 44, 32, 37, 100, 41, 32, 119, 111, 114, 107, 105, 110, 103, 32, 102, 111, 114, 32, 101, 108, 101, 109, 101, 110, 116, 32, 37, 100, 10};
.global .align 1 .b8 $str$1[29] = {40, 37, 100, 44, 32, 37, 100, 41, 32, 115, 107, 105, 112, 112, 101, 100, 32, 101, 108, 101, 109, 101, 110, 116, 32, 37, 100, 10};

.visible .entry _Z3addPKfS0_Pfm(
	.param .u64 .ptr .align 1 _Z3addPKfS0_Pfm_param_0,
	.param .u64 .ptr .align 1 _Z3addPKfS0_Pfm_param_1,
	.param .u64 .ptr .align 1 _Z3addPKfS0_Pfm_param_2,
	.param .u64 _Z3addPKfS0_Pfm_param_3
)
{
	.local .align 8 .b8 	__local_depot0[16];
	.reg .b64 	%SP;
	.reg .b64 	%SPL;
	.reg .pred 	%p<2>;
	.reg .b32 	%r<9>;
	.reg .b32 	%f<4>;
	.reg .b64 	%rd<21>;

	mov.u64 	%SPL, __local_depot0;
	cvta.local.u64 	%SP, %SPL;
	ld.param.u64 	%rd3, [_Z3addPKfS0_Pfm_param_0];
	ld.param.u64 	%rd4, [_Z3addPKfS0_Pfm_param_1];
	ld.param.u64 	%rd5, [_Z3addPKfS0_Pfm_param_2];
	ld.param.u64 	%rd6, [_Z3addPKfS0_Pfm_param_3];
	add.u64 	%rd7, %SP, 0;
	add.u64 	%rd1, %SPL, 0;
	mov.u32 	%r1, %ntid.x;
	mov.u32 	%r4, %ctaid.x;
	mov.u32 	%r2, %tid.x;
	mad.lo.s32 	%r3, %r1, %r4, %r2;
	cvt.s64.s32 	%rd2, %r3;
	setp.le.u64 	%p1, %rd6, %rd2;
	@%p1 bra 	$L__BB0_2;
	cvta.to.global.u64 	%rd11, %rd3;
	cvta.to.global.u64 	%rd12, %rd4;
	cvta.to.global.u64 	%rd13, %rd5;
	st.local.v2.u32 	[%rd1], {%r1, %r2};
	st.local.u32 	[%rd1+8], %r3;
	mov.u64 	%rd14, $str;
	cvta.global.u64 	%rd15, %rd14;
	{ // callseq 1, 0
	.param .b64 param0;
	st.param.b64 	[param0], %rd15;
	.param .b64 param1;
	st.param.b64 	[param1], %rd7;
	.param .b32 retval0;
	call.uni (retval0), 
	vprintf, 
	(
	param0, 
	param1
	);
	ld.param.b32 	%r7, [retval0];
	} // callseq 1
	shl.b64 	%rd17, %rd2, 2;
	add.s64 	%rd18, %rd11, %rd17;
	ld.global.f32 	%f1, [%rd18];
	add.s64 	%rd19, %rd12, %rd17;
	ld.global.f32 	%f2, [%rd19];
	add.f32 	%f3, %f1, %f2;
	add.s64 	%rd20, %rd13, %rd17;
	st.global.f32 	[%rd20], %f3;
	bra.uni 	$L__BB0_3;
$L__BB0_2:
	st.local.v2.u32 	[%rd1], {%r1, %r2};
	st.local.u32 	[%rd1+8], %r3;
	mov.u64 	%rd8, $str$1;
	cvta.global.u64 	%rd9, %rd8;
	{ // callseq 0, 0
	.param .b64 param0;
	st.param.b64 	[param0], %rd9;
	.param .b64 param1;
	st.param.b64 	[param1], %rd7;
	.param .b32 retval0;
	call.uni (retval0), 
	vprintf, 
	(
	param0, 
	param1
	);
	ld.param.b32 	%r5, [retval0];
	} // callseq 0
$L__BB0_3:
	ret;

}


// ===== COMPILED SASS (sm_100) =====

	.target	sm_100

	.elftype	@"ET_EXEC"


//--------------------- .note.nv.tkinfo           --------------------------
	.section	.note.nv.tkinfo,"",@"SHT_NOTE"
	.sectionflags	@"SHF_NOTE_NV_TKINFO"
	.tkinfo
        /*0018*/ 	.word	0x00000002
        /*0030*/ 	.string	""
        /*0030*/ 	.string	"ptxas"
        /*0030*/ 	.string	"Cuda compilation tools, release 13.0, V13.0.88"
        /*0030*/ 	.string	"Build cuda_13.0.r13.0/compiler.36424714_0"
        /*0030*/ 	.string	"-arch sm_100 -m 64 "



//--------------------- .note.nv.cuinfo           --------------------------
	.section	.note.nv.cuinfo,"",@"SHT_NOTE"
	.sectionflags	@"SHF_NOTE_NV_CUINFO"
        /*0018*/ 	.short	0x0002
        /*001a*/ 	.short	0x0064
        /*001c*/ 	.short	0x0082
	.zero		2


//--------------------- .nv.info                  --------------------------
	.section	.nv.info,"",@"SHT_CUDA_INFO"
	.align	4


	//----- nvinfo : EIATTR_REGCOUNT
	.align		4
        /*0000*/ 	.byte	0x04, 0x2f
        /*0002*/ 	.short	(.L_3 - .L_2)
	.align		4
.L_2:
        /*0004*/ 	.word	index@(_Z3addPKfS0_Pfm)
        /*0008*/ 	.word	0x00000018


	//----- nvinfo : EIATTR_FRAME_SIZE
	.align		4
.L_3:
        /*000c*/ 	.byte	0x04, 0x11
        /*000e*/ 	.short	(.L_5 - .L_4)
	.align		4
.L_4:
        /*0010*/ 	.word	index@(_Z3addPKfS0_Pfm)
        /*0014*/ 	.word	0x00000010


	//----- nvinfo : EIATTR_MIN_STACK_SIZE
	.align		4
.L_5:
        /*0018*/ 	.byte	0x04, 0x12
        /*001a*/ 	.short	(.L_7 - .L_6)
	.align		4
.L_6:
        /*001c*/ 	.word	index@(_Z3addPKfS0_Pfm)
        /*0020*/ 	.word	0x00000010
.L_7:


//--------------------- .nv.compat                --------------------------
	.section	.nv.compat,"",@"SHT_CUDA_COMPAT_INFO"
	.align	4
        /*0000*/ 	.byte	0x02, 0x09, 0x00, 0x00, 0x02, 0x02, 0x01, 0x00, 0x02, 0x05, 0x05, 0x00, 0x03, 0x07, 0x01, 0x01
        /*0010*/ 	.byte	0x02, 0x03, 0x00, 0x00, 0x02, 0x06, 0x01, 0x00, 0x04, 0x0b, 0x08, 0x00, 0x09, 0x00, 0x00, 0x00
        /*0020*/ 	.byte	0x00, 0x00, 0x00, 0x00


//--------------------- .nv.info._Z3addPKfS0_Pfm  --------------------------
	.section	.nv.info._Z3addPKfS0_Pfm,"",@"SHT_CUDA_INFO"
	.sectionflags	@""
	.align	4


	//----- nvinfo : EIATTR_CUDA_API_VERSION
	.align		4
        /*0000*/ 	.byte	0x04, 0x37
        /*0002*/ 	.short	(.L_9 - .L_8)
.L_8:
        /*0004*/ 	.word	0x00000082


	//----- nvinfo : EIATTR_KPARAM_INFO
	.align		4
.L_9:
        /*0008*/ 	.byte	0x04, 0x17
        /*000a*/ 	.short	(.L_11 - .L_10)
.L_10:
        /*000c*/ 	.word	0x00000000
        /*0010*/ 	.short	0x0003
        /*0012*/ 	.short	0x0018
        /*0014*/ 	.byte	0x00, 0xf0, 0x21, 0x00


	//----- nvinfo : EIATTR_KPARAM_INFO
	.align		4
.L_11:
        /*0018*/ 	.byte	0x04, 0x17
        /*001a*/ 	.short	(.L_13 - .L_12)
.L_12:
        /*001c*/ 	.word	0x00000000
        /*0020*/ 	.short	0x0002
        /*0022*/ 	.short	0x0010
        /*0024*/ 	.byte	0x00, 0xf5, 0x21, 0x00


	//----- nvinfo : EIATTR_KPARAM_INFO
	.align		4
.L_13:
        /*0028*/ 	.byte	0x04, 0x17
        /*002a*/ 	.short	(.L_15 - .L_14)
.L_14:
        /*002c*/ 	.word	0x00000000
        /*0030*/ 	.short	0x0001
        /*0032*/ 	.short	0x0008
        /*0034*/ 	.byte	0x00, 0xf5, 0x21, 0x00


	//----- nvinfo : EIATTR_KPARAM_INFO
	.align		4
.L_15:
        /*0038*/ 	.byte	0x04, 0x17
        /*003a*/ 	.short	(.L_17 - .L_16)
.L_16:
        /*003c*/ 	.word	0x00000000
        /*0040*/ 	.short	0x0000
        /*0042*/ 	.short	0x0000
        /*0044*/ 	.byte	0x00, 0xf5, 0x21, 0x00


	//----- nvinfo : EIATTR_SPARSE_MMA_MASK
	.align		4
.L_17:
        /*0048*/ 	.byte	0x03, 0x50
        /*004a*/ 	.short	0x0000


	//----- nvinfo : EIATTR_MAXREG_COUNT
	.align		4
        /*004c*/ 	.byte	0x03, 0x1b
        /*004e*/ 	.short	0x00ff


	//----- nvinfo : EIATTR_EXTERNS
	.align		4
        /*0050*/ 	.byte	0x04, 0x0f
        /*0052*/ 	.short	(.L_19 - .L_18)


	//   ....[0]....
	.align		4
.L_18:
        /*0054*/ 	.word	index@(vprintf)


	//----- nvinfo : EIATTR_MERCURY_ISA_VERSION
	.align		4
.L_19:
        /*0058*/ 	.byte	0x03, 0x5f
        /*005a*/ 	.short	0x0101


	//----- nvinfo : EIATTR_VRC_CTA_INIT_COUNT
	.align		4
        /*005c*/ 	.byte	0x02, 0x4a
	.zero		1
	.zero		1


	//----- nvinfo : EIATTR_SYSCALL_OFFSETS
	.align		4
        /*0060*/ 	.byte	0x04, 0x46
        /*0062*/ 	.short	(.L_21 - .L_20)


	//   ....[0]....
.L_20:
        /*0064*/ 	.word	0x00000180


	//   ....[1]....
        /*0068*/ 	.word	0x00000360


	//----- nvinfo : EIATTR_EXIT_INSTR_OFFSETS
	.align		4
.L_21:
        /*006c*/ 	.byte	0x04, 0x1c
        /*006e*/ 	.short	(.L_23 - .L_22)


	//   ....[0]....
.L_22:
        /*0070*/ 	.word	0x000002d0


	//   ....[1]....
        /*0074*/ 	.word	0x00000370


	//----- nvinfo : EIATTR_CRS_STACK_SIZE
	.align		4
.L_23:
        /*0078*/ 	.byte	0x04, 0x1e
        /*007a*/ 	.short	(.L_25 - .L_24)
.L_24:
        /*007c*/ 	.word	0x00000000


	//----- nvinfo : EIATTR_CBANK_PARAM_SIZE
	.align		4
.L_25:
        /*0080*/ 	.byte	0x03, 0x19
        /*0082*/ 	.short	0x0020


	//----- nvinfo : EIATTR_PARAM_CBANK
	.align		4
        /*0084*/ 	.byte	0x04, 0x0a
        /*0086*/ 	.short	(.L_27 - .L_26)
	.align		4
.L_26:
        /*0088*/ 	.word	index@(.nv.constant0._Z3addPKfS0_Pfm)
        /*008c*/ 	.short	0x0380
        /*008e*/ 	.short	0x0020


	//----- nvinfo : EIATTR_SW_WAR
	.align		4
.L_27:
        /*0090*/ 	.byte	0x04, 0x36
        /*0092*/ 	.short	(.L_29 - .L_28)
.L_28:
        /*0094*/ 	.word	0x00000008
.L_29:


//--------------------- .nv.callgraph             --------------------------
	.section	.nv.callgraph,"",@"SHT_CUDA_CALLGRAPH"
	.align	4
	.sectionentsize	8
	.align		4
        /*0000*/ 	.word	0x00000000
	.align		4
        /*0004*/ 	.word	0xffffffff
	.align		4
        /*0008*/ 	.word	index@(_Z3addPKfS0_Pfm)
	.align		4
        /*000c*/ 	.word	index@(vprintf)
	.align		4
        /*0010*/ 	.word	0x00000000
	.align		4
        /*0014*/ 	.word	0xfffffffe
	.align		4
        /*0018*/ 	.word	0x00000000
	.align		4
        /*001c*/ 	.word	0xfffffffd
	.align		4
        /*0020*/ 	.word	0x00000000
	.align		4
        /*0024*/ 	.word	0xfffffffc


//--------------------- .nv.constant4             --------------------------
	.section	.nv.constant4,"a",@progbits
	.align	8
	.align		8
.nv.constant4:
        /*0000*/ 	.dword	vprintf
	.align		8
        /*0008*/ 	.dword	$str
	.align		8
        /*0010*/ 	.dword	$str$1


//--------------------- .text._Z3addPKfS0_Pfm     --------------------------
	.section	.text._Z3addPKfS0_Pfm,"ax",@progbits
	.align	128
        .global         _Z3addPKfS0_Pfm
        .type           _Z3addPKfS0_Pfm,@function
        .size           _Z3addPKfS0_Pfm,(.L_x_4 - _Z3addPKfS0_Pfm)
        .other          _Z3addPKfS0_Pfm,@"STO_CUDA_ENTRY STV_DEFAULT"
_Z3addPKfS0_Pfm:
.text._Z3addPKfS0_Pfm:
[----:B------:R-:W0:Y:S01]  /*0000*/  LDC R1, c[0x0][0x37c] ;  /* 0x0000df00ff017b82 */ /* 0x000e220000000800 */
[----:B------:R-:W1:Y:S01]  /*0010*/  S2R R11, SR_TID.X ;  /* 0x00000000000b7919 */ /* 0x000e620000002100 */
[----:B------:R-:W2:Y:S06]  /*0020*/  LDCU UR5, c[0x0][0x2fc] ;  /* 0x00005f80ff0577ac */ /* 0x000eac0008000800 */
[----:B------:R-:W1:Y:S01]  /*0030*/  S2UR UR6, SR_CTAID.X ;  /* 0x00000000000679c3 */ /* 0x000e620000002500 */
[----:B0-----:R-:W-:Y:S01]  /*0040*/  VIADD R1, R1, 0xfffffff0 ;  /* 0xfffffff001017836 */ /* 0x001fe20000000000 */
[----:B------:R-:W0:Y:S01]  /*0050*/  LDCU.64 UR8, c[0x0][0x398] ;  /* 0x00007300ff0877ac */ /* 0x000e220008000a00 */
[----:B------:R-:W3:Y:S05]  /*0060*/  LDCU UR4, c[0x0][0x2f8] ;  /* 0x00005f00ff0477ac */ /* 0x000eea0008000800 */
[----:B------:R-:W1:Y:S01]  /*0070*/  LDC R10, c[0x0][0x360] ;  /* 0x0000d800ff0a7b82 */ /* 0x000e620000000800 */
[----:B---3--:R-:W-:-:S05]  /*0080*/  IADD3 R6, P1, PT, R1, UR4, RZ ;  /* 0x0000000401067c10 */ /* 0x008fca000ff3e0ff */
[----:B--2---:R-:W-:Y:S02]  /*0090*/  IMAD.X R7, RZ, RZ, UR5, P1 ;  /* 0x00000005ff077e24 */ /* 0x004fe400088e06ff */
[----:B-1----:R-:W-:-:S05]  /*00a0*/  IMAD R2, R10, UR6, R11 ;  /* 0x000000060a027c24 */ /* 0x002fca000f8e020b */
[----:B0-----:R-:W-:Y:S02]  /*00b0*/  ISETP.GE.U32.AND P0, PT, R2, UR8, PT ;  /* 0x0000000802007c0c */ /* 0x001fe4000bf06070 */
[----:B------:R-:W-:-:S04]  /*00c0*/  SHF.R.S32.HI R19, RZ, 0x1f, R2 ;  /* 0x0000001fff137819 */ /* 0x000fc80000011402 */
[----:B------:R-:W-:-:S13]  /*00d0*/  ISETP.GE.U32.AND.EX P0, PT, R19, UR9, PT, P0 ;  /* 0x0000000913007c0c */ /* 0x000fda000bf06100 */
[----:B------:R-:W-:Y:S05]  /*00e0*/  @P0 BRA `(.L_x_0) ;  /* 0x00000000007c0947 */ /* 0x000fea0003800000 */
[----:B------:R-:W-:Y:S01]  /*00f0*/  MOV R0, 0x0 ;  /* 0x0000000000007802 */ /* 0x000fe20000000f00 */
[----:B------:R0:W-:Y:S01]  /*0100*/  STL.64 [R1], R10 ;  /* 0x0000000a01007387 */ /* 0x0001e20000100a00 */
[----:B------:R-:W1:Y:S01]  /*0110*/  LDC.64 R16, c[0x0][0x358] ;  /* 0x0000d600ff107b82 */ /* 0x000e620000000a00 */
[----:B------:R-:W2:Y:S02]  /*0120*/  LDCU.64 UR4, c[0x4][0x8] ;  /* 0x01000100ff0477ac */ /* 0x000ea40008000a00 */
[----:B------:R0:W-:Y:S05]  /*0130*/  STL [R1+0x8], R2 ;  /* 0x0000080201007387 */ /* 0x0001ea0000100800 */
[----:B------:R0:W3:Y:S01]  /*0140*/  LDC.64 R8, c[0x4][R0] ;  /* 0x0100000000087b82 */ /* 0x0000e20000000a00 */
[----:B--2---:R-:W-:-:S02]  /*0150*/  IMAD.U32 R4, RZ, RZ, UR4 ;  /* 0x00000004ff047e24 */ /* 0x004fc4000f8e00ff */
[----:B0-----:R-:W-:-:S07]  /*0160*/  IMAD.U32 R5, RZ, RZ, UR5 ;  /* 0x00000005ff057e24 */ /* 0x001fce000f8e00ff */
[----:B------:R-:W-:-:S07]  /*0170*/  LEPC R20, `(.L_x_1) ;  /* 0x000000001014794e */ /* 0x000fce0000000000 */
[----:B-1-3--:R-:W-:Y:S05]  /*0180*/  CALL.ABS.NOINC R8 ;  /* 0x0000000008007343 */ /* 0x00afea0003c00000 */
.L_x_1:
[----:B------:R-:W0:Y:S01]  /*0190*/  LDCU.128 UR4, c[0x0][0x380] ;  /* 0x00007000ff0477ac */ /* 0x000e220008000c00 */
[----:B------:R-:W-:Y:S01]  /*01a0*/  IMAD.SHL.U32 R6, R2, 0x4, RZ ;  /* 0x0000000402067824 */ /* 0x000fe200078e00ff */
[C---:B------:R-:W-:Y:S02]  /*01b0*/  R2UR UR8, R16.reuse ;  /* 0x00000000100872ca */ /* 0x040fe400000e0000 */
[C---:B------:R-:W-:Y:S02]  /*01c0*/  R2UR UR9, R17.reuse ;  /* 0x00000000110972ca */ /* 0x040fe400000e0000 */
[----:B------:R-:W-:Y:S02]  /*01d0*/  R2UR UR10, R16 ;  /* 0x00000000100a72ca */ /* 0x000fe400000e0000 */
[----:B------:R-:W-:Y:S02]  /*01e0*/  R2UR UR11, R17 ;  /* 0x00000000110b72ca */ /* 0x000fe400000e0000 */
[----:B------:R-:W-:-:S02]  /*01f0*/  SHF.L.U64.HI R19, R2, 0x2, R19 ;  /* 0x0000000202137819 */ /* 0x000fc40000010213 */
[C---:B0-----:R-:W-:Y:S02]  /*0200*/  IADD3 R4, P1, PT, R6.reuse, UR6, RZ ;  /* 0x0000000606047c10 */ /* 0x041fe4000ff3e0ff */
[----:B------:R-:W-:Y:S02]  /*0210*/  IADD3 R2, P0, PT, R6, UR4, RZ ;  /* 0x0000000406027c10 */ /* 0x000fe4000ff1e0ff */
[C---:B------:R-:W-:Y:S02]  /*0220*/  IADD3.X R5, PT, PT, R19.reuse, UR7, RZ, P1, !PT ;  /* 0x0000000713057c10 */ /* 0x040fe40008ffe4ff */
[----:B------:R-:W-:Y:S01]  /*0230*/  IADD3.X R3, PT, PT, R19, UR5, RZ, P0, !PT ;  /* 0x0000000513037c10 */ /* 0x000fe200087fe4ff */
[----:B------:R-:W0:Y:S03]  /*0240*/  LDCU.64 UR4, c[0x0][0x390] ;  /* 0x00007200ff0477ac */ /* 0x000e260008000a00 */
[----:B------:R-:W2:Y:S04]  /*0250*/  LDG.E R5, desc[UR10][R4.64] ;  /* 0x0000000a04057981 */ /* 0x000ea8000c1e1900 */
[----:B------:R-:W2:Y:S01]  /*0260*/  LDG.E R2, desc[UR8][R2.64] ;  /* 0x0000000802027981 */ /* 0x000ea2000c1e1900 */
[----:B------:R-:W-:-:S02]  /*0270*/  R2UR UR6, R16 ;  /* 0x00000000100672ca */ /* 0x000fc400000e0000 */
[----:B------:R-:W-:Y:S02]  /*0280*/  R2UR UR7, R17 ;  /* 0x00000000110772ca */ /* 0x000fe400000e0000 */
[----:B0-----:R-:W-:-:S04]  /*0290*/  IADD3 R6, P0, PT, R6, UR4, RZ ;  /* 0x0000000406067c10 */ /* 0x001fc8000ff1e0ff */
[----:B------:R-:W-:Y:S01]  /*02a0*/  IADD3.X R7, PT, PT, R19, UR5, RZ, P0, !PT ;  /* 0x0000000513077c10 */ /* 0x000fe200087fe4ff */
[----:B--2---:R-:W-:-:S06]  /*02b0*/  FADD R9, R2, R5 ;  /* 0x0000000502097221 */ /* 0x004fcc0000000000 */
[----:B------:R-:W-:Y:S01]  /*02c0*/  STG.E desc[UR6][R6.64], R9 ;  /* 0x0000000906007986 */ /* 0x000fe2000c101906 */
[----:B------:R-:W-:Y:S05]  /*02d0*/  EXIT ;  /* 0x000000000000794d */ /* 0x000fea0003800000 */
.L_x_0:
[----:B------:R-:W-:Y:S01]  /*02e0*/  MOV R0, 0x0 ;  /* 0x0000000000007802 */ /* 0x000fe20000000f00 */
[----:B------:R0:W-:Y:S01]  /*02f0*/  STL.64 [R1], R10 ;  /* 0x0000000a01007387 */ /* 0x0001e20000100a00 */
[----:B------:R-:W1:Y:S02]  /*0300*/  LDCU.64 UR4, c[0x4][0x10] ;  /* 0x01000200ff0477ac */ /* 0x000e640008000a00 */
[----:B------:R0:W2:Y:S01]  /*0310*/  LDC.64 R8, c[0x4][R0] ;  /* 0x0100000000087b82 */ /* 0x0000a20000000a00 */
[----:B------:R0:W-:Y:S01]  /*0320*/  STL [R1+0x8], R2 ;  /* 0x0000080201007387 */ /* 0x0001e20000100800 */
[----:B-1----:R-:W-:Y:S02]  /*0330*/  IMAD.U32 R4, RZ, RZ, UR4 ;  /* 0x00000004ff047e24 */ /* 0x002fe4000f8e00ff */
[----:B0-----:R-:W-:-:S07]  /*0340*/  IMAD.U32 R5, RZ, RZ, UR5 ;  /* 0x00000005ff057e24 */ /* 0x001fce000f8e00ff */
[----:B------:R-:W-:-:S07]  /*0350*/  LEPC R20, `(.L_x_2) ;  /* 0x000000001014794e */ /* 0x000fce0000000000 */
[----:B--2---:R-:W-:Y:S05]  /*0360*/  CALL.ABS.NOINC R8 ;  /* 0x0000000008007343 */ /* 0x004fea0003c00000 */
.L_x_2:
[----:B------:R-:W-:Y:S05]  /*0370*/  EXIT ;  /* 0x000000000000794d */ /* 0x000fea0003800000 */
.L_x_3:
[----:B------:R-:W-:-:S00]  /*0380*/  BRA `(.L_x_3) ;  /* 0xfffffffc00fc7947 */ /* 0x000fc0000383ffff */
[----:B------:R-:W-:-:S00]  /*0390*/  NOP ;  /* 0x0000000000007918 */ /* 0x000fc00000000000 */
        /* <DEDUP_REMOVED lines=14> */
.L_x_4:


//--------------------- .nv.global.init           --------------------------
	.section	.nv.global.init,"aw",@progbits
.nv.global.init:
	.type		$str$1,@object
	.size		$str$1,($str - $str$1)
$str$1:
        /*0000*/ 	.byte	0x28, 0x25, 0x64, 0x2c, 0x20, 0x25, 0x64, 0x29, 0x20, 0x73, 0x6b, 0x69, 0x70, 0x70, 0x65, 0x64
        /*0010*/ 	.byte	0x20, 0x65, 0x6c, 0x65, 0x6d, 0x65, 0x6e, 0x74, 0x20, 0x25, 0x64, 0x0a, 0x00
	.type		$str,@object
	.size		$str,(.L_0 - $str)
$str:
        /*001d*/ 	.byte	0x28, 0x25, 0x64, 0x2c, 0x20, 0x25, 0x64, 0x29, 0x20, 0x77, 0x6f, 0x72, 0x6b, 0x69, 0x6e, 0x67
        /*002d*/ 	.byte	0x20, 0x66, 0x6f, 0x72, 0x20, 0x65, 0x6c, 0x65, 0x6d, 0x65, 0x6e, 0x74, 0x20, 0x25, 0x64, 0x0a
        /*003d*/ 	.byte	0x00
.L_0:


//--------------------- .nv.shared.reserved.0     --------------------------
	.section	.nv.shared.reserved.0,"aw",@nobits
	.weak		__nv_reservedSMEM_offset_0_alias
	.size		__nv_reservedSMEM_offset_0_alias, 0, 64
	.other		__nv_reservedSMEM_offset_0_alias,@"STO_CUDA_RESERVED_SHARED STV_DEFAULT"
__nv_reservedSMEM_offset_0_alias:
	.zero		0
	.zero		64


//--------------------- .nv.constant0._Z3addPKfS0_Pfm --------------------------
	.section	.nv.constant0._Z3addPKfS0_Pfm,"a",@progbits
	.sectionflags	@""
	.align	4
.nv.constant0._Z3addPKfS0_Pfm:
	.zero		928


//--------------------- SYMBOLS --------------------------

	.type		.nv.reservedSmem.offset0,@object
	.size		.nv.reservedSmem.offset0,0x4
	.type		vprintf,@function
